	.headerflags	@"EF_CUDA_TEXMODE_UNIFIED EF_CUDA_64BIT_ADDRESS EF_CUDA_ACCELERATORS EF_CUDA_SM90 EF_CUDA_VIRTUAL_SM(EF_CUDA_SM90)"
	.elftype	@"ET_EXEC"


//--------------------- .nv.info                  --------------------------
	.section	.nv.info,"",@"SHT_CUDA_INFO"
	.align	4


	//----- nvinfo : EIATTR_REGCOUNT
	.align		4
        /*0000*/ 	.byte	0x04, 0x2f
        /*0002*/ 	.short	(.L_3 - .L_2)
	.align		4
.L_2:
        /*0004*/ 	.word	index@(triton_poi_fused_clone_2)
        /*0008*/ 	.word	0x0000001a


	//----- nvinfo : EIATTR_MIN_STACK_SIZE
	.align		4
.L_3:
        /*000c*/ 	.byte	0x04, 0x12
        /*000e*/ 	.short	(.L_5 - .L_4)
	.align		4
.L_4:
        /*0010*/ 	.word	index@(triton_poi_fused_clone_2)
        /*0014*/ 	.word	0x00000000


	//----- nvinfo : EIATTR_FRAME_SIZE
	.align		4
.L_5:
        /*0018*/ 	.byte	0x04, 0x11
        /*001a*/ 	.short	(.L_7 - .L_6)
	.align		4
.L_6:
        /*001c*/ 	.word	index@(triton_poi_fused_clone_2)
        /*0020*/ 	.word	0x00000000


	//----- nvinfo : EIATTR_MIN_STACK_SIZE
	.align		4
.L_7:
        /*0024*/ 	.byte	0x04, 0x12
        /*0026*/ 	.short	(.L_9 - .L_8)
	.align		4
.L_8:
        /*0028*/ 	.word	index@(triton_poi_fused_clone_2)
        /*002c*/ 	.word	0x00000000
.L_9:


//--------------------- .nv.info.triton_poi_fused_clone_2 --------------------------
	.section	.nv.info.triton_poi_fused_clone_2,"",@"SHT_CUDA_INFO"
	.sectionflags	@""
	.align	4


	//----- nvinfo : EIATTR_CUDA_API_VERSION
	.align		4
        /*0000*/ 	.byte	0x04, 0x37
        /*0002*/ 	.short	(.L_11 - .L_10)
.L_10:
        /*0004*/ 	.word	0x0000007c


	//----- nvinfo : EIATTR_KPARAM_INFO
	.align		4
.L_11:
        /*0008*/ 	.byte	0x04, 0x17
        /*000a*/ 	.short	(.L_13 - .L_12)
.L_12:
        /*000c*/ 	.word	0x00000000
        /*0010*/ 	.short	0x0005
        /*0012*/ 	.short	0x0024
        /*0014*/ 	.byte	0x00, 0xf0, 0x11, 0x00


	//----- nvinfo : EIATTR_KPARAM_INFO
	.align		4
.L_13:
        /*0018*/ 	.byte	0x04, 0x17
        /*001a*/ 	.short	(.L_15 - .L_14)
.L_14:
        /*001c*/ 	.word	0x00000000
        /*0020*/ 	.short	0x0004
        /*0022*/ 	.short	0x0020
        /*0024*/ 	.byte	0x00, 0xf0, 0x11, 0x00


	//----- nvinfo : EIATTR_KPARAM_INFO
	.align		4
.L_15:
        /*0028*/ 	.byte	0x04, 0x17
        /*002a*/ 	.short	(.L_17 - .L_16)
.L_16:
        /*002c*/ 	.word	0x00000000
        /*0030*/ 	.short	0x0003
        /*0032*/ 	.short	0x0018
        /*0034*/ 	.byte	0x00, 0xf4, 0x21, 0x00


	//----- nvinfo : EIATTR_KPARAM_INFO
	.align		4
.L_17:
        /*0038*/ 	.byte	0x04, 0x17
        /*003a*/ 	.short	(.L_19 - .L_18)
.L_18:
        /*003c*/ 	.word	0x00000000
        /*0040*/ 	.short	0x0002
        /*0042*/ 	.short	0x0010
        /*0044*/ 	.byte	0x00, 0xf4, 0x21, 0x00


	//----- nvinfo : EIATTR_KPARAM_INFO
	.align		4
.L_19:
        /*0048*/ 	.byte	0x04, 0x17
        /*004a*/ 	.short	(.L_21 - .L_20)
.L_20:
        /*004c*/ 	.word	0x00000000
        /*0050*/ 	.short	0x0001
        /*0052*/ 	.short	0x0008
        /*0054*/ 	.byte	0x00, 0xf4, 0x21, 0x00


	//----- nvinfo : EIATTR_KPARAM_INFO
	.align		4
.L_21:
        /*0058*/ 	.byte	0x04, 0x17
        /*005a*/ 	.short	(.L_23 - .L_22)
.L_22:
        /*005c*/ 	.word	0x00000000
        /*0060*/ 	.short	0x0000
        /*0062*/ 	.short	0x0000
        /*0064*/ 	.byte	0x00, 0xf4, 0x21, 0x00


	//----- nvinfo : EIATTR_SPARSE_MMA_MASK
	.align		4
.L_23:
        /*0068*/ 	.byte	0x03, 0x50
        /*006a*/ 	.short	0x0000


	//----- nvinfo : EIATTR_MAXREG_COUNT
	.align		4
        /*006c*/ 	.byte	0x03, 0x1b
        /*006e*/ 	.short	0x00ff


	//----- nvinfo : EIATTR_EXIT_INSTR_OFFSETS
	.align		4
        /*0070*/ 	.byte	0x04, 0x1c
        /*0072*/ 	.short	(.L_25 - .L_24)


	//   ....[0]....
.L_24:
        /*0074*/ 	.word	0x00000520


	//   ....[1]....
        /*0078*/ 	.word	0x00000580


	//----- nvinfo : EIATTR_REQNTID
	.align		4
.L_25:
        /*007c*/ 	.byte	0x04, 0x10
        /*007e*/ 	.short	(.L_27 - .L_26)
.L_26:
        /*0080*/ 	.word	0x00000080
        /*0084*/ 	.word	0x00000001
        /*0088*/ 	.word	0x00000001


	//----- nvinfo : EIATTR_CBANK_PARAM_SIZE
	.align		4
.L_27:
        /*008c*/ 	.byte	0x03, 0x19
        /*008e*/ 	.short	0x0028


	//----- nvinfo : EIATTR_PARAM_CBANK
	.align		4
        /*0090*/ 	.byte	0x04, 0x0a
        /*0092*/ 	.short	(.L_29 - .L_28)
	.align		4
.L_28:
        /*0094*/ 	.word	index@(.nv.constant0.triton_poi_fused_clone_2)
        /*0098*/ 	.short	0x0210
        /*009a*/ 	.short	0x0028


	//----- nvinfo : EIATTR_SW_WAR
	.align		4
.L_29:
        /*009c*/ 	.byte	0x04, 0x36
        /*009e*/ 	.short	(.L_31 - .L_30)
.L_30:
        /*00a0*/ 	.word	0x00000008
.L_31:


//--------------------- .nv.callgraph             --------------------------
	.section	.nv.callgraph,"",@"SHT_CUDA_CALLGRAPH"
	.align	4
	.sectionentsize	8
	.align		4
        /*0000*/ 	.word	0x00000000
	.align		4
        /*0004*/ 	.word	0xffffffff
	.align		4
        /*0008*/ 	.word	0x00000000
	.align		4
        /*000c*/ 	.word	0xfffffffe
	.align		4
        /*0010*/ 	.word	0x00000000
	.align		4
        /*0014*/ 	.word	0xfffffffd
	.align		4
        /*0018*/ 	.word	0x00000000
	.align		4
        /*001c*/ 	.word	0xfffffffc


//--------------------- .nv.constant4             --------------------------
	.section	.nv.constant4,"a",@progbits
	.align	8
	.align		8
.nv.constant4:
        /*0000*/ 	.dword	_$_str
	.align		8
        /*0008*/ 	.dword	_$_str_$_2


//--------------------- .text.triton_poi_fused_clone_2 --------------------------
	.section	.text.triton_poi_fused_clone_2,"ax",@progbits
	.sectionflags	@"SHF_BARRIERS=1"
	.align	128
        .global         triton_poi_fused_clone_2
        .type           triton_poi_fused_clone_2,@function
        .size           triton_poi_fused_clone_2,(.L_x_1 - triton_poi_fused_clone_2)
        .other          triton_poi_fused_clone_2,@"STO_CUDA_ENTRY STV_DEFAULT"
triton_poi_fused_clone_2:
.text.triton_poi_fused_clone_2:
[----:B------:R-:W0:Y:S01]  /*0000*/  LDC R1, c[0x0][0x28] ;  /* 0x00000a00ff017b82 */ /* 0x000e220000000800 */
[----:B------:R-:W1:Y:S07]  /*0010*/  S2R R0, SR_CTAID.Y ;  /* 0x0000000000007919 */ /* 0x000e6e0000002600 */
[----:B------:R-:W2:Y:S01]  /*0020*/  LDC.64 R6, c[0x0][0x218] ;  /* 0x00008600ff067b82 */ /* 0x000ea20000000a00 */
[----:B------:R-:W-:Y:S01]  /*0030*/  IMAD.MOV.U32 R8, RZ, RZ, RZ ;  /* 0x000000ffff087224 */ /* 0x000fe200078e00ff */
[----:B------:R-:W-:Y:S01]  /*0040*/  ULDC.64 UR6, c[0x0][0x208] ;  /* 0x0000820000067ab9 */ /* 0x000fe20000000a00 */
[----:B------:R-:W3:Y:S01]  /*0050*/  S2R R9, SR_TID.X ;  /* 0x0000000000097919 */ /* 0x000ee20000002100 */
[----:B------:R-:W-:Y:S01]  /*0060*/  CS2R R10, SRZ ;  /* 0x00000000000a7805 */ /* 0x000fe2000001ff00 */
[----:B-1----:R-:W-:-:S05]  /*0070*/  IMAD.SHL.U32 R0, R0, 0x20, RZ ;  /* 0x0000002000007824 */ /* 0x002fca00078e00ff */
[----:B---3--:R-:W-:-:S04]  /*0080*/  LOP3.LUT R13, R0, 0x1f, R9, 0xf8, !PT ;  /* 0x0000001f000d7812 */ /* 0x008fc800078ef809 */
[----:B------:R-:W-:Y:S02]  /*0090*/  SHF.R.S32.HI R2, RZ, 0x1f, R13 ;  /* 0x0000001fff027819 */ /* 0x000fe4000001140d */
[----:B------:R-:W-:Y:S02]  /*00a0*/  ISETP.GE.AND P0, PT, R13, 0x40, PT ;  /* 0x000000400d00780c */ /* 0x000fe40003f06270 */
[----:B------:R-:W-:-:S05]  /*00b0*/  LEA.HI R2, R2, R13, RZ, 0x4 ;  /* 0x0000000d02027211 */ /* 0x000fca00078f20ff */
[C---:B------:R-:W-:Y:S01]  /*00c0*/  IMAD.SHL.U32 R3, R2.reuse, 0x4, RZ ;  /* 0x0000000402037824 */ /* 0x040fe200078e00ff */
[----:B------:R-:W-:-:S04]  /*00d0*/  LOP3.LUT R2, R2, 0xfffffff0, RZ, 0xc0, !PT ;  /* 0xfffffff002027812 */ /* 0x000fc800078ec0ff */
[----:B------:R-:W-:-:S04]  /*00e0*/  LOP3.LUT R3, R3, 0xffffffc0, RZ, 0xc0, !PT ;  /* 0xffffffc003037812 */ /* 0x000fc800078ec0ff */
[----:B------:R-:W-:-:S04]  /*00f0*/  IADD3 R17, R3, R13, -R2 ;  /* 0x0000000d03117210 */ /* 0x000fc80007ffe802 */
[----:B------:R-:W-:Y:S01]  /*0100*/  IADD3 R5, R17, 0x10, RZ ;  /* 0x0000001011057810 */ /* 0x000fe20007ffe0ff */
[C---:B------:R-:W-:Y:S02]  /*0110*/  VIADD R19, R17.reuse, 0x20 ;  /* 0x0000002011137836 */ /* 0x040fe40000000000 */
[----:B--2---:R-:W-:-:S04]  /*0120*/  IMAD.WIDE R2, R17, 0x4, R6 ;  /* 0x0000000411027825 */ /* 0x004fc800078e0206 */
[--C-:B------:R-:W-:Y:S01]  /*0130*/  IMAD.WIDE R4, R5, 0x4, R6.reuse ;  /* 0x0000000405047825 */ /* 0x100fe200078e0206 */
[----:B------:R-:W-:Y:S01]  /*0140*/  IADD3 R21, R17, 0x30, RZ ;  /* 0x0000003011157810 */ /* 0x000fe20007ffe0ff */
[----:B------:R1:W2:Y:S04]  /*0150*/  @!P0 LDG.E.EL R10, desc[UR6][R2.64] ;  /* 0x00000006020a8981 */ /* 0x0002a8000c2e1900 */
[----:B------:R3:W4:Y:S01]  /*0160*/  @!P0 LDG.E.EL R8, desc[UR6][R4.64] ;  /* 0x0000000604088981 */ /* 0x000722000c2e1900 */
[----:B------:R-:W-:Y:S01]  /*0170*/  IMAD.WIDE R18, R19, 0x4, R6 ;  /* 0x0000000413127825 */ /* 0x000fe200078e0206 */
[----:B------:R-:W5:Y:S03]  /*0180*/  S2R R15, SR_CTAID.X ;  /* 0x00000000000f7919 */ /* 0x000f660000002500 */
[----:B------:R-:W-:Y:S01]  /*0190*/  IMAD.MOV.U32 R12, RZ, RZ, RZ ;  /* 0x000000ffff0c7224 */ /* 0x000fe200078e00ff */
[----:B------:R-:W-:Y:S01]  /*01a0*/  SHF.R.U32.HI R14, RZ, 0x5, R9 ;  /* 0x00000005ff0e7819 */ /* 0x000fe20000011609 */
[----:B------:R-:W-:Y:S01]  /*01b0*/  IMAD.WIDE R20, R21, 0x4, R6 ;  /* 0x0000000415147825 */ /* 0x000fe200078e0206 */
[----:B------:R5:W2:Y:S01]  /*01c0*/  @!P0 LDG.E.EL R11, desc[UR6][R18.64] ;  /* 0x00000006120b8981 */ /* 0x000aa2000c2e1900 */
[----:B-1----:R-:W1:Y:S03]  /*01d0*/  LDC.64 R2, c[0x0][0x220] ;  /* 0x00008800ff027b82 */ /* 0x002e660000000a00 */
[----:B------:R-:W2:Y:S01]  /*01e0*/  @!P0 LDG.E.EL R12, desc[UR6][R20.64] ;  /* 0x00000006140c8981 */ /* 0x000ea2000c2e1900 */
[----:B------:R-:W-:-:S04]  /*01f0*/  SGXT.U32 R14, R14, 0x2 ;  /* 0x000000020e0e781a */ /* 0x000fc80000000000 */
[----:B---3--:R-:W3:Y:S01]  /*0200*/  LDC.64 R4, c[0x0][0x210] ;  /* 0x00008400ff047b82 */ /* 0x008ee20000000a00 */
[----:B-----5:R-:W-:-:S05]  /*0210*/  IMAD.SHL.U32 R15, R15, 0x4, RZ ;  /* 0x000000040f0f7824 */ /* 0x020fca00078e00ff */
[----:B------:R-:W-:-:S04]  /*0220*/  LOP3.LUT R23, R15, R14, RZ, 0xfc, !PT ;  /* 0x0000000e0f177212 */ /* 0x000fc800078efcff */
[C---:B------:R-:W-:Y:S02]  /*0230*/  ISETP.GE.AND P1, PT, R23.reuse, 0x4, PT ;  /* 0x000000041700780c */ /* 0x040fe40003f26270 */
[----:B------:R-:W-:Y:S02]  /*0240*/  LEA R17, R23, R17, 0x4 ;  /* 0x0000001117117211 */ /* 0x000fe400078e20ff */
[----:B------:R-:W-:-:S03]  /*0250*/  ISETP.LT.AND P0, PT, R13, 0x40, !P1 ;  /* 0x000000400d00780c */ /* 0x000fc60004f01270 */
[----:B------:R-:W-:-:S04]  /*0260*/  IMAD.WIDE R16, R17, 0x4, R6 ;  /* 0x0000000411107825 */ /* 0x000fc800078e0206 */
[----:B------:R-:W-:-:S06]  /*0270*/  IMAD.MOV.U32 R6, RZ, RZ, RZ ;  /* 0x000000ffff067224 */ /* 0x000fcc00078e00ff */
[----:B------:R-:W5:Y:S01]  /*0280*/  @P0 LDG.E.EL R6, desc[UR6][R16.64] ;  /* 0x0000000610060981 */ /* 0x000f62000c2e1900 */
[----:B01----:R-:W-:Y:S01]  /*0290*/  IMAD.WIDE R18, R23, 0x4, R2 ;  /* 0x0000000417127825 */ /* 0x003fe200078e0202 */
[----:B------:R-:W-:-:S03]  /*02a0*/  CS2R R2, SRZ ;  /* 0x0000000000027805 */ /* 0x000fc6000001ff00 */
[----:B---3--:R-:W-:-:S03]  /*02b0*/  IMAD.WIDE R4, R23, 0x4, R4 ;  /* 0x0000000417047825 */ /* 0x008fc600078e0204 */
[----:B------:R-:W3:Y:S04]  /*02c0*/  @!P1 LDG.E.EL R3, desc[UR6][R18.64] ;  /* 0x0000000612039981 */ /* 0x000ee8000c2e1900 */
[----:B------:R0:W3:Y:S01]  /*02d0*/  @!P1 LDG.E.EL R2, desc[UR6][R4.64] ;  /* 0x0000000604029981 */ /* 0x0000e2000c2e1900 */
[----:B------:R-:W1:Y:S01]  /*02e0*/  S2UR UR5, SR_CgaCtaId ;  /* 0x00000000000579c3 */ /* 0x000e620000008800 */
[----:B------:R-:W-:Y:S01]  /*02f0*/  UMOV UR4, 0x400 ;  /* 0x0000040000047882 */ /* 0x000fe20000000000 */
[----:B0-----:R-:W-:Y:S01]  /*0300*/  SHF.L.U32 R4, R9, 0x2, RZ ;  /* 0x0000000209047819 */ /* 0x001fe200000006ff */
[----:B-1----:R-:W-:Y:S01]  /*0310*/  UPRMT UR4, UR5, 0x654, UR4 ;  /* 0x0000065405047896 */ /* 0x002fe20008000004 */
[----:B------:R-:W-:Y:S02]  /*0320*/  SHF.R.U32.HI R5, RZ, 0x2, R9 ;  /* 0x00000002ff057819 */ /* 0x000fe40000011609 */
[----:B------:R-:W-:-:S02]  /*0330*/  LOP3.LUT R15, R15, 0x3, R9, 0xf8, !PT ;  /* 0x000000030f0f7812 */ /* 0x000fc400078ef809 */
[----:B------:R-:W-:-:S04]  /*0340*/  SGXT.U32 R5, R5, 0x5 ;  /* 0x000000050505781a */ /* 0x000fc80000000000 */
[----:B------:R-:W-:Y:S01]  /*0350*/  LOP3.LUT R0, R0, R5, RZ, 0xfc, !PT ;  /* 0x0000000500007212 */ /* 0x000fe200078efcff */
[----:B----4-:R-:W-:-:S04]  /*0360*/  FMUL R7, R8, R8 ;  /* 0x0000000808077220 */ /* 0x010fc80000400000 */
[----:B--2---:R-:W-:-:S04]  /*0370*/  FFMA R10, R10, R10, R7 ;  /* 0x0000000a0a0a7223 */ /* 0x004fc80000000007 */
[----:B------:R-:W-:Y:S01]  /*0380*/  FFMA R11, R11, R11, R10 ;  /* 0x0000000b0b0b7223 */ /* 0x000fe2000000000a */
[----:B------:R-:W-:-:S03]  /*0390*/  IMAD.MOV.U32 R8, RZ, RZ, 0x3e800000 ;  /* 0x3e800000ff087424 */ /* 0x000fc600078e00ff */
[----:B------:R-:W-:-:S04]  /*03a0*/  FFMA R11, R12, R12, R11 ;  /* 0x0000000c0c0b7223 */ /* 0x000fc8000000000b */
[----:B------:R-:W-:-:S04]  /*03b0*/  FFMA R11, R11, R8, 9.9999999747524270788e-07 ;  /* 0x358637bd0b0b7423 */ /* 0x000fc80000000008 */
[----:B------:R-:W0:Y:S02]  /*03c0*/  MUFU.SQRT R7, R11 ;  /* 0x0000000b00077308 */ /* 0x000e240000002000 */
[C---:B0-----:R-:W-:Y:S02]  /*03d0*/  FSETP.GT.AND P0, PT, R7.reuse, 8.50705917302346158658e+37, PT ;  /* 0x7e8000000700780b */ /* 0x041fe40003f04000 */
[----:B------:R-:W-:-:S11]  /*03e0*/  FSETP.GEU.AND P1, PT, R7, 1.175494350822287508e-38, PT ;  /* 0x008000000700780b */ /* 0x000fd60003f2e000 */
[----:B------:R-:W-:-:S04]  /*03f0*/  @P0 FMUL R7, R7, 0.25 ;  /* 0x3e80000007070820 */ /* 0x000fc80000400000 */
[----:B------:R-:W-:-:S06]  /*0400*/  @!P1 FMUL R7, R7, 16777216 ;  /* 0x4b80000007079820 */ /* 0x000fcc0000400000 */
[----:B------:R-:W0:Y:S01]  /*0410*/  MUFU.RCP R7, R7 ;  /* 0x0000000700077308 */ /* 0x000e220000001000 */
[----:B------:R-:W-:Y:S01]  /*0420*/  LOP3.LUT R11, R4, 0x7c, RZ, 0xc0, !PT ;  /* 0x0000007c040b7812 */ /* 0x000fe200078ec0ff */
[----:B-----5:R-:W-:-:S03]  /*0430*/  @P0 FMUL R6, R6, 0.25 ;  /* 0x3e80000006060820 */ /* 0x020fc60000400000 */
[C---:B------:R-:W-:Y:S01]  /*0440*/  LOP3.LUT R14, R11.reuse, R14, RZ, 0xfc, !PT ;  /* 0x0000000e0b0e7212 */ /* 0x040fe200078efcff */
[----:B------:R-:W-:Y:S01]  /*0450*/  @!P1 FMUL R6, R6, 16777216 ;  /* 0x4b80000006069820 */ /* 0x000fe20000400000 */
[----:B------:R-:W-:-:S03]  /*0460*/  VIADD R11, R11, UR4 ;  /* 0x000000040b0b7c36 */ /* 0x000fc60008000000 */
[----:B0-----:R-:W-:Y:S01]  /*0470*/  FMUL R6, R7, R6 ;  /* 0x0000000607067220 */ /* 0x001fe20000400000 */
[----:B------:R-:W-:-:S03]  /*0480*/  IMAD R11, R14, 0x4, R11 ;  /* 0x000000040e0b7824 */ /* 0x000fc600078e020b */
[----:B---3--:R-:W-:-:S05]  /*0490*/  FFMA R2, R6, R2, R3 ;  /* 0x0000000206027223 */ /* 0x008fca0000000003 */
[----:B------:R0:W-:Y:S01]  /*04a0*/  STS [R11], R2 ;  /* 0x000000020b007388 */ /* 0x0001e20000000800 */
[----:B------:R-:W-:Y:S01]  /*04b0*/  BAR.SYNC.DEFER_BLOCKING 0x0 ;  /* 0x0000000000007b1d */ /* 0x000fe20000010000 */
[----:B------:R-:W-:-:S04]  /*04c0*/  ISETP.GE.AND P0, PT, R15, 0x4, PT ;  /* 0x000000040f00780c */ /* 0x000fc80003f06270 */
[----:B------:R-:W-:Y:S02]  /*04d0*/  ISETP.LT.AND P0, PT, R0, 0x40, !P0 ;  /* 0x000000400000780c */ /* 0x000fe40004701270 */
[C---:B------:R-:W-:Y:S02]  /*04e0*/  LOP3.LUT R4, R9.reuse, 0x7c, RZ, 0xc0, !PT ;  /* 0x0000007c09047812 */ /* 0x040fe400078ec0ff */
[----:B------:R-:W-:Y:S02]  /*04f0*/  LOP3.LUT R9, R9, 0x7f, RZ, 0xc0, !PT ;  /* 0x0000007f09097812 */ /* 0x000fe400078ec0ff */
[----:B------:R-:W-:-:S05]  /*0500*/  IADD3 R4, R4, UR4, RZ ;  /* 0x0000000404047c10 */ /* 0x000fca000fffe0ff */
[----:B------:R-:W-:Y:S02]  /*0510*/  IMAD R4, R9, 0x4, R4 ;  /* 0x0000000409047824 */ /* 0x000fe400078e0204 */
[----:B0-----:R-:W-:Y:S05]  /*0520*/  @!P0 EXIT ;  /* 0x000000000000894d */ /* 0x001fea0003800000 */
[----:B------:R-:W0:Y:S01]  /*0530*/  LDS R5, [R4] ;  /* 0x0000000004057984 */ /* 0x000e220000000800 */
[----:B------:R-:W1:Y:S01]  /*0540*/  LDC.64 R2, c[0x0][0x228] ;  /* 0x00008a00ff027b82 */ /* 0x000e620000000a00 */
[----:B------:R-:W-:-:S05]  /*0550*/  LEA R15, R0, R15, 0x2 ;  /* 0x0000000f000f7211 */ /* 0x000fca00078e10ff */
[----:B-1----:R-:W-:-:S05]  /*0560*/  IMAD.WIDE R2, R15, 0x4, R2 ;  /* 0x000000040f027825 */ /* 0x002fca00078e0202 */
[----:B0-----:R-:W-:Y:S01]  /*0570*/  STG.E desc[UR6][R2.64], R5 ;  /* 0x0000000502007986 */ /* 0x001fe2000c101906 */
[----:B------:R-:W-:Y:S05]  /*0580*/  EXIT ;  /* 0x000000000000794d */ /* 0x000fea0003800000 */
.L_x_0:
[----:B------:R-:W-:-:S00]  /*0590*/  BRA `(.L_x_0) ;  /* 0xfffffffc00fc7947 */ /* 0x000fc0000383ffff */
[----:B------:R-:W-:-:S00]  /*05a0*/  NOP ;  /* 0x0000000000007918 */ /* 0x000fc00000000000 */
        /* <DEDUP_REMOVED lines=13> */
.L_x_1:


//--------------------- .nv.global.init           --------------------------
	.section	.nv.global.init,"aw",@progbits
.nv.global.init:
	.type		_$_str,@object
	.size		_$_str,(_$_str_$_2 - _$_str)
_$_str:
        /*0000*/ 	.byte	0x5f, 0x5f, 0x43, 0x55, 0x44, 0x41, 0x5f, 0x46, 0x54, 0x5a, 0x00
	.type		_$_str_$_2,@object
	.size		_$_str_$_2,(.L_1 - _$_str_$_2)
_$_str_$_2:
        /*000b*/ 	.byte	0x5f, 0x5f, 0x43, 0x55, 0x44, 0x41, 0x5f, 0x50, 0x52, 0x45, 0x43, 0x5f, 0x53, 0x51, 0x52, 0x54
        /*001b*/ 	.byte	0x00
.L_1:


//--------------------- .nv.shared.triton_poi_fused_clone_2 --------------------------
	.section	.nv.shared.triton_poi_fused_clone_2,"aw",@nobits
	.sectionflags	@""
	.align	16
	.zero		1024


//--------------------- .nv.constant0.triton_poi_fused_clone_2 --------------------------
	.section	.nv.constant0.triton_poi_fused_clone_2,"a",@progbits
	.sectionflags	@""
	.align	4
.nv.constant0.triton_poi_fused_clone_2:
	.zero		568
